//
// Generated by NVIDIA NVVM Compiler
//
// Compiler Build ID: CL-36424714
// Cuda compilation tools, release 13.0, V13.0.88
// Based on NVVM 20.0.0
//

.version 9.0
.target sm_100
.address_size 64

	// .globl	_Z9reduce_v5ILi128EEvPfS0_
// _ZZ9reduce_v5ILi128EEvPfS0_E4smem has been demoted

.visible .entry _Z9reduce_v5ILi128EEvPfS0_(
	.param .u64 .ptr .align 1 _Z9reduce_v5ILi128EEvPfS0__param_0,
	.param .u64 .ptr .align 1 _Z9reduce_v5ILi128EEvPfS0__param_1
)
{
	.reg .pred 	%p<5>;
	.reg .b32 	%r<10>;
	.reg .b32 	%f<26>;
	.reg .b64 	%rd<9>;
	// demoted variable
	.shared .align 4 .b8 _ZZ9reduce_v5ILi128EEvPfS0_E4smem[512];
	ld.param.u64 	%rd2, [_Z9reduce_v5ILi128EEvPfS0__param_0];
	ld.param.u64 	%rd1, [_Z9reduce_v5ILi128EEvPfS0__param_1];
	cvta.to.global.u64 	%rd3, %rd2;
	mov.u32 	%r1, %tid.x;
	mov.u32 	%r2, %ntid.x;
	mov.u32 	%r3, %ctaid.x;
	mul.lo.s32 	%r5, %r3, %r2;
	shl.b32 	%r6, %r5, 1;
	add.s32 	%r7, %r6, %r1;
	mul.wide.s32 	%rd4, %r7, 4;
	add.s64 	%rd5, %rd3, %rd4;
	ld.global.f32 	%f1, [%rd5];
	ld.global.f32 	%f2, [%rd5+512];
	add.f32 	%f3, %f1, %f2;
	shl.b32 	%r8, %r1, 2;
	mov.u32 	%r9, _ZZ9reduce_v5ILi128EEvPfS0_E4smem;
	add.s32 	%r4, %r9, %r8;
	st.shared.f32 	[%r4], %f3;
	bar.sync 	0;
	setp.gt.u32 	%p1, %r1, 63;
	@%p1 bra 	$L__BB0_2;
	ld.shared.f32 	%f4, [%r4+256];
	ld.shared.f32 	%f5, [%r4];
	add.f32 	%f6, %f4, %f5;
	st.shared.f32 	[%r4], %f6;
$L__BB0_2:
	bar.sync 	0;
	setp.gt.u32 	%p2, %r1, 31;
	@%p2 bra 	$L__BB0_7;
	setp.lt.u32 	%p3, %r2, 64;
	@%p3 bra 	$L__BB0_5;
	ld.volatile.shared.f32 	%f7, [%r4+128];
	ld.volatile.shared.f32 	%f8, [%r4];
	add.f32 	%f9, %f7, %f8;
	st.volatile.shared.f32 	[%r4], %f9;
$L__BB0_5:
	ld.volatile.shared.f32 	%f10, [%r4+64];
	ld.volatile.shared.f32 	%f11, [%r4];
	add.f32 	%f12, %f10, %f11;
	st.volatile.shared.f32 	[%r4], %f12;
	ld.volatile.shared.f32 	%f13, [%r4+32];
	ld.volatile.shared.f32 	%f14, [%r4];
	add.f32 	%f15, %f13, %f14;
	st.volatile.shared.f32 	[%r4], %f15;
	ld.volatile.shared.f32 	%f16, [%r4+16];
	ld.volatile.shared.f32 	%f17, [%r4];
	add.f32 	%f18, %f16, %f17;
	st.volatile.shared.f32 	[%r4], %f18;
	ld.volatile.shared.f32 	%f19, [%r4+8];
	ld.volatile.shared.f32 	%f20, [%r4];
	add.f32 	%f21, %f19, %f20;
	st.volatile.shared.f32 	[%r4], %f21;
	ld.volatile.shared.f32 	%f22, [%r4+4];
	ld.volatile.shared.f32 	%f23, [%r4];
	add.f32 	%f24, %f22, %f23;
	st.volatile.shared.f32 	[%r4], %f24;
	setp.ne.s32 	%p4, %r1, 0;
	@%p4 bra 	$L__BB0_7;
	ld.shared.f32 	%f25, [_ZZ9reduce_v5ILi128EEvPfS0_E4smem];
	cvta.to.global.u64 	%rd6, %rd1;
	mul.wide.u32 	%rd7, %r3, 4;
	add.s64 	%rd8, %rd6, %rd7;
	st.global.f32 	[%rd8], %f25;
$L__BB0_7:
	ret;

}


// ===== COMPILED SASS (sm_100) =====

	.target	sm_100

	.elftype	@"ET_EXEC"


//--------------------- .note.nv.tkinfo           --------------------------
	.section	.note.nv.tkinfo,"",@"SHT_NOTE"
	.sectionflags	@"SHF_NOTE_NV_TKINFO"
	.tkinfo
        /*0018*/ 	.word	0x00000002
        /*0030*/ 	.string	""
        /*0030*/ 	.string	"ptxas"
        /*0030*/ 	.string	"Cuda compilation tools, release 13.0, V13.0.88"
        /*0030*/ 	.string	"Build cuda_13.0.r13.0/compiler.36424714_0"
        /*0030*/ 	.string	"-arch sm_100 -m 64 "



//--------------------- .note.nv.cuinfo           --------------------------
	.section	.note.nv.cuinfo,"",@"SHT_NOTE"
	.sectionflags	@"SHF_NOTE_NV_CUINFO"
        /*0018*/ 	.short	0x0002
        /*001a*/ 	.short	0x0064
        /*001c*/ 	.short	0x0082
	.zero		2


//--------------------- .nv.info                  --------------------------
	.section	.nv.info,"",@"SHT_CUDA_INFO"
	.align	4


	//----- nvinfo : EIATTR_REGCOUNT
	.align		4
        /*0000*/ 	.byte	0x04, 0x2f
        /*0002*/ 	.short	(.L_1 - .L_0)
	.align		4
.L_0:
        /*0004*/ 	.word	index@(_Z9reduce_v5ILi128EEvPfS0_)
        /*0008*/ 	.word	0x0000000c


	//----- nvinfo : EIATTR_FRAME_SIZE
	.align		4
.L_1:
        /*000c*/ 	.byte	0x04, 0x11
        /*000e*/ 	.short	(.L_3 - .L_2)
	.align		4
.L_2:
        /*0010*/ 	.word	index@(_Z9reduce_v5ILi128EEvPfS0_)
        /*0014*/ 	.word	0x00000000


	//----- nvinfo : EIATTR_MIN_STACK_SIZE
	.align		4
.L_3:
        /*0018*/ 	.byte	0x04, 0x12
        /*001a*/ 	.short	(.L_5 - .L_4)
	.align		4
.L_4:
        /*001c*/ 	.word	index@(_Z9reduce_v5ILi128EEvPfS0_)
        /*0020*/ 	.word	0x00000000
.L_5:


//--------------------- .nv.compat                --------------------------
	.section	.nv.compat,"",@"SHT_CUDA_COMPAT_INFO"
	.align	4
        /*0000*/ 	.byte	0x02, 0x09, 0x00, 0x00, 0x02, 0x02, 0x01, 0x00, 0x02, 0x05, 0x05, 0x00, 0x03, 0x07, 0x01, 0x01
        /*0010*/ 	.byte	0x02, 0x03, 0x00, 0x00, 0x02, 0x06, 0x01, 0x00, 0x04, 0x0b, 0x08, 0x00, 0x09, 0x00, 0x00, 0x00
        /*0020*/ 	.byte	0x00, 0x00, 0x00, 0x00


//--------------------- .nv.info._Z9reduce_v5ILi128EEvPfS0_ --------------------------
	.section	.nv.info._Z9reduce_v5ILi128EEvPfS0_,"",@"SHT_CUDA_INFO"
	.sectionflags	@""
	.align	4


	//----- nvinfo : EIATTR_CUDA_API_VERSION
	.align		4
        /*0000*/ 	.byte	0x04, 0x37
        /*0002*/ 	.short	(.L_7 - .L_6)
.L_6:
        /*0004*/ 	.word	0x00000082


	//----- nvinfo : EIATTR_KPARAM_INFO
	.align		4
.L_7:
        /*0008*/ 	.byte	0x04, 0x17
        /*000a*/ 	.short	(.L_9 - .L_8)
.L_8:
        /*000c*/ 	.word	0x00000000
        /*0010*/ 	.short	0x0001
        /*0012*/ 	.short	0x0008
        /*0014*/ 	.byte	0x00, 0xf5, 0x21, 0x00


	//----- nvinfo : EIATTR_KPARAM_INFO
	.align		4
.L_9:
        /*0018*/ 	.byte	0x04, 0x17
        /*001a*/ 	.short	(.L_11 - .L_10)
.L_10:
        /*001c*/ 	.word	0x00000000
        /*0020*/ 	.short	0x0000
        /*0022*/ 	.short	0x0000
        /*0024*/ 	.byte	0x00, 0xf5, 0x21, 0x00


	//----- nvinfo : EIATTR_SPARSE_MMA_MASK
	.align		4
.L_11:
        /*0028*/ 	.byte	0x03, 0x50
        /*002a*/ 	.short	0x0000


	//----- nvinfo : EIATTR_MAXREG_COUNT
	.align		4
        /*002c*/ 	.byte	0x03, 0x1b
        /*002e*/ 	.short	0x00ff


	//----- nvinfo : EIATTR_NUM_BARRIERS
	.align		4
        /*0030*/ 	.byte	0x02, 0x4c
        /*0032*/ 	.byte	0x01
	.zero		1


	//----- nvinfo : EIATTR_MERCURY_ISA_VERSION
	.align		4
        /*0034*/ 	.byte	0x03, 0x5f
        /*0036*/ 	.short	0x0101


	//----- nvinfo : EIATTR_VRC_CTA_INIT_COUNT
	.align		4
        /*0038*/ 	.byte	0x02, 0x4a
	.zero		1
	.zero		1


	//----- nvinfo : EIATTR_EXIT_INSTR_OFFSETS
	.align		4
        /*003c*/ 	.byte	0x04, 0x1c
        /*003e*/ 	.short	(.L_13 - .L_12)


	//   ....[0]....
.L_12:
        /*0040*/ 	.word	0x00000190


	//   ....[1]....
        /*0044*/ 	.word	0x00000340


	//   ....[2]....
        /*0048*/ 	.word	0x00000390


	//----- nvinfo : EIATTR_CBANK_PARAM_SIZE
	.align		4
.L_13:
        /*004c*/ 	.byte	0x03, 0x19
        /*004e*/ 	.short	0x0010


	//----- nvinfo : EIATTR_PARAM_CBANK
	.align		4
        /*0050*/ 	.byte	0x04, 0x0a
        /*0052*/ 	.short	(.L_15 - .L_14)
	.align		4
.L_14:
        /*0054*/ 	.word	index@(.nv.constant0._Z9reduce_v5ILi128EEvPfS0_)
        /*0058*/ 	.short	0x0380
        /*005a*/ 	.short	0x0010


	//----- nvinfo : EIATTR_SW_WAR
	.align		4
.L_15:
        /*005c*/ 	.byte	0x04, 0x36
        /*005e*/ 	.short	(.L_17 - .L_16)
.L_16:
        /*0060*/ 	.word	0x00000008
.L_17:


//--------------------- .nv.callgraph             --------------------------
	.section	.nv.callgraph,"",@"SHT_CUDA_CALLGRAPH"
	.align	4
	.sectionentsize	8
	.align		4
        /*0000*/ 	.word	0x00000000
	.align		4
        /*0004*/ 	.word	0xffffffff
	.align		4
        /*0008*/ 	.word	0x00000000
	.align		4
        /*000c*/ 	.word	0xfffffffe
	.align		4
        /*0010*/ 	.word	0x00000000
	.align		4
        /*0014*/ 	.word	0xfffffffd
	.align		4
        /*0018*/ 	.word	0x00000000
	.align		4
        /*001c*/ 	.word	0xfffffffc


//--------------------- .text._Z9reduce_v5ILi128EEvPfS0_ --------------------------
	.section	.text._Z9reduce_v5ILi128EEvPfS0_,"ax",@progbits
	.align	128
        .global         _Z9reduce_v5ILi128EEvPfS0_
        .type           _Z9reduce_v5ILi128EEvPfS0_,@function
        .size           _Z9reduce_v5ILi128EEvPfS0_,(.L_x_1 - _Z9reduce_v5ILi128EEvPfS0_)
        .other          _Z9reduce_v5ILi128EEvPfS0_,@"STO_CUDA_ENTRY STV_DEFAULT"
_Z9reduce_v5ILi128EEvPfS0_:
.text._Z9reduce_v5ILi128EEvPfS0_:
[----:B------:R-:W-:Y:S01]  /*0000*/  LDC R1, c[0x0][0x37c] ;  /* 0x0000df00ff017b82 */ /* 0x000fe20000000800 */
[----:B------:R-:W0:Y:S07]  /*0010*/  S2R R0, SR_CTAID.X ;  /* 0x0000000000007919 */ /* 0x000e2e0000002500 */
[----:B------:R-:W0:Y:S01]  /*0020*/  LDC R9, c[0x0][0x360] ;  /* 0x0000d800ff097b82 */ /* 0x000e220000000800 */
[----:B------:R-:W1:Y:S01]  /*0030*/  LDCU.64 UR6, c[0x0][0x358] ;  /* 0x00006b00ff0677ac */ /* 0x000e620008000a00 */
[----:B------:R-:W2:Y:S06]  /*0040*/  S2R R2, SR_TID.X ;  /* 0x0000000000027919 */ /* 0x000eac0000002100 */
[----:B------:R-:W3:Y:S01]  /*0050*/  LDC.64 R4, c[0x0][0x380] ;  /* 0x0000e000ff047b82 */ /* 0x000ee20000000a00 */
[----:B0-----:R-:W-:-:S05]  /*0060*/  IMAD R3, R9, R0, RZ ;  /* 0x0000000009037224 */ /* 0x001fca00078e02ff */
[----:B--2---:R-:W-:-:S05]  /*0070*/  LEA R3, R3, R2, 0x1 ;  /* 0x0000000203037211 */ /* 0x004fca00078e08ff */
[----:B---3--:R-:W-:-:S05]  /*0080*/  IMAD.WIDE R4, R3, 0x4, R4 ;  /* 0x0000000403047825 */ /* 0x008fca00078e0204 */
[----:B-1----:R-:W2:Y:S04]  /*0090*/  LDG.E R3, desc[UR6][R4.64] ;  /* 0x0000000604037981 */ /* 0x002ea8000c1e1900 */
[----:B------:R-:W2:Y:S01]  /*00a0*/  LDG.E R6, desc[UR6][R4.64+0x200] ;  /* 0x0002000604067981 */ /* 0x000ea2000c1e1900 */
[----:B------:R-:W0:Y:S01]  /*00b0*/  S2UR UR5, SR_CgaCtaId ;  /* 0x00000000000579c3 */ /* 0x000e220000008800 */
[----:B------:R-:W-:Y:S01]  /*00c0*/  UMOV UR4, 0x400 ;  /* 0x0000040000047882 */ /* 0x000fe20000000000 */
[C---:B------:R-:W-:Y:S02]  /*00d0*/  ISETP.GT.U32.AND P0, PT, R2.reuse, 0x3f, PT ;  /* 0x0000003f0200780c */ /* 0x040fe40003f04070 */
[----:B------:R-:W-:Y:S01]  /*00e0*/  ISETP.GT.U32.AND P1, PT, R2, 0x1f, PT ;  /* 0x0000001f0200780c */ /* 0x000fe20003f24070 */
[----:B0-----:R-:W-:-:S06]  /*00f0*/  ULEA UR4, UR5, UR4, 0x18 ;  /* 0x0000000405047291 */ /* 0x001fcc000f8ec0ff */
[----:B------:R-:W-:Y:S01]  /*0100*/  LEA R8, R2, UR4, 0x2 ;  /* 0x0000000402087c11 */ /* 0x000fe2000f8e10ff */
[----:B--2---:R-:W-:-:S05]  /*0110*/  FADD R3, R3, R6 ;  /* 0x0000000603037221 */ /* 0x004fca0000000000 */
[----:B------:R-:W-:Y:S01]  /*0120*/  STS [R8], R3 ;  /* 0x0000000308007388 */ /* 0x000fe20000000800 */
[----:B------:R-:W-:Y:S06]  /*0130*/  BAR.SYNC.DEFER_BLOCKING 0x0 ;  /* 0x0000000000007b1d */ /* 0x000fec0000010000 */
[----:B------:R-:W-:Y:S04]  /*0140*/  @!P0 LDS R6, [R8+0x100] ;  /* 0x0001000008068984 */ /* 0x000fe80000000800 */
[----:B------:R-:W0:Y:S02]  /*0150*/  @!P0 LDS R7, [R8] ;  /* 0x0000000008078984 */ /* 0x000e240000000800 */
[----:B0-----:R-:W-:-:S05]  /*0160*/  @!P0 FADD R7, R6, R7 ;  /* 0x0000000706078221 */ /* 0x001fca0000000000 */
[----:B------:R0:W-:Y:S01]  /*0170*/  @!P0 STS [R8], R7 ;  /* 0x0000000708008388 */ /* 0x0001e20000000800 */
[----:B------:R-:W-:Y:S06]  /*0180*/  BAR.SYNC.DEFER_BLOCKING 0x0 ;  /* 0x0000000000007b1d */ /* 0x000fec0000010000 */
[----:B------:R-:W-:Y:S05]  /*0190*/  @P1 EXIT ;  /* 0x000000000000194d */ /* 0x000fea0003800000 */
[----:B------:R-:W-:-:S13]  /*01a0*/  ISETP.GE.U32.AND P0, PT, R9, 0x40, PT ;  /* 0x000000400900780c */ /* 0x000fda0003f06070 */
[----:B------:R-:W-:Y:S04]  /*01b0*/  @P0 LDS R3, [R8+0x80] ;  /* 0x0000800008030984 */ /* 0x000fe80000000800 */
[----:B------:R-:W1:Y:S02]  /*01c0*/  @P0 LDS R4, [R8] ;  /* 0x0000000008040984 */ /* 0x000e640000000800 */
[----:B-1----:R-:W-:-:S05]  /*01d0*/  @P0 FADD R3, R3, R4 ;  /* 0x0000000403030221 */ /* 0x002fca0000000000 */
[----:B------:R-:W-:Y:S01]  /*01e0*/  @P0 STS [R8], R3 ;  /* 0x0000000308000388 */ /* 0x000fe20000000800 */
[----:B------:R-:W-:-:S03]  /*01f0*/  ISETP.NE.AND P0, PT, R2, RZ, PT ;  /* 0x000000ff0200720c */ /* 0x000fc60003f05270 */
[----:B------:R-:W-:Y:S04]  /*0200*/  LDS R4, [R8+0x40] ;  /* 0x0000400008047984 */ /* 0x000fe80000000800 */
[----:B------:R-:W1:Y:S02]  /*0210*/  LDS R5, [R8] ;  /* 0x0000000008057984 */ /* 0x000e640000000800 */
[----:B-1----:R-:W-:-:S05]  /*0220*/  FADD R5, R4, R5 ;  /* 0x0000000504057221 */ /* 0x002fca0000000000 */
[----:B------:R-:W-:Y:S04]  /*0230*/  STS [R8], R5 ;  /* 0x0000000508007388 */ /* 0x000fe80000000800 */
[----:B------:R-:W-:Y:S04]  /*0240*/  LDS R4, [R8+0x20] ;  /* 0x0000200008047984 */ /* 0x000fe80000000800 */
[----:B0-----:R-:W0:Y:S02]  /*0250*/  LDS R7, [R8] ;  /* 0x0000000008077984 */ /* 0x001e240000000800 */
[----:B0-----:R-:W-:-:S05]  /*0260*/  FADD R7, R4, R7 ;  /* 0x0000000704077221 */ /* 0x001fca0000000000 */
[----:B------:R-:W-:Y:S04]  /*0270*/  STS [R8], R7 ;  /* 0x0000000708007388 */ /* 0x000fe80000000800 */
[----:B------:R-:W-:Y:S04]  /*0280*/  LDS R4, [R8+0x10] ;  /* 0x0000100008047984 */ /* 0x000fe80000000800 */
[----:B------:R-:W0:Y:S02]  /*0290*/  LDS R9, [R8] ;  /* 0x0000000008097984 */ /* 0x000e240000000800 */
        /* <DEDUP_REMOVED lines=9> */
[----:B------:R0:W-:Y:S01]  /*0330*/  STS [R8], R5 ;  /* 0x0000000508007388 */ /* 0x0001e20000000800 */
[----:B------:R-:W-:Y:S05]  /*0340*/  @P0 EXIT ;  /* 0x000000000000094d */ /* 0x000fea0003800000 */
[----:B0-----:R-:W0:Y:S01]  /*0350*/  LDS R5, [UR4] ;  /* 0x00000004ff057984 */ /* 0x001e220008000800 */
[----:B------:R-:W1:Y:S02]  /*0360*/  LDC.64 R2, c[0x0][0x388] ;  /* 0x0000e200ff027b82 */ /* 0x000e640000000a00 */
[----:B-1----:R-:W-:-:S05]  /*0370*/  IMAD.WIDE.U32 R2, R0, 0x4, R2 ;  /* 0x0000000400027825 */ /* 0x002fca00078e0002 */
[----:B0-----:R-:W-:Y:S01]  /*0380*/  STG.E desc[UR6][R2.64], R5 ;  /* 0x0000000502007986 */ /* 0x001fe2000c101906 */
[----:B------:R-:W-:Y:S05]  /*0390*/  EXIT ;  /* 0x000000000000794d */ /* 0x000fea0003800000 */
.L_x_0:
[----:B------:R-:W-:-:S00]  /*03a0*/  BRA `(.L_x_0) ;  /* 0xfffffffc00fc7947 */ /* 0x000fc0000383ffff */
[----:B------:R-:W-:-:S00]  /*03b0*/  NOP ;  /* 0x0000000000007918 */ /* 0x000fc00000000000 */
        /* <DEDUP_REMOVED lines=12> */
.L_x_1:


//--------------------- .nv.shared._Z9reduce_v5ILi128EEvPfS0_ --------------------------
	.section	.nv.shared._Z9reduce_v5ILi128EEvPfS0_,"aw",@nobits
	.sectionflags	@""
	.align	4
.nv.shared._Z9reduce_v5ILi128EEvPfS0_:
	.zero		1536


//--------------------- .nv.shared.reserved.0     --------------------------
	.section	.nv.shared.reserved.0,"aw",@nobits
	.weak		__nv_reservedSMEM_offset_0_alias
	.size		__nv_reservedSMEM_offset_0_alias, 0, 64
	.other		__nv_reservedSMEM_offset_0_alias,@"STO_CUDA_RESERVED_SHARED STV_DEFAULT"
__nv_reservedSMEM_offset_0_alias:
	.zero		0
	.zero		64


//--------------------- .nv.constant0._Z9reduce_v5ILi128EEvPfS0_ --------------------------
	.section	.nv.constant0._Z9reduce_v5ILi128EEvPfS0_,"a",@progbits
	.sectionflags	@""
	.align	4
.nv.constant0._Z9reduce_v5ILi128EEvPfS0_:
	.zero		912


//--------------------- SYMBOLS --------------------------

	.type		.nv.reservedSmem.offset0,@object
	.size		.nv.reservedSmem.offset0,0x4
	.type		.nv.reservedSmem.cap,@object
	.size		.nv.reservedSmem.cap,0x4
